//
// Generated by NVIDIA NVVM Compiler
//
// Compiler Build ID: CL-36424714
// Cuda compilation tools, release 13.0, V13.0.88
// Based on NVVM 20.0.0
//

.version 9.0
.target sm_100
.address_size 64

	// .globl	_Z8PolyFuncPKfPfm

.visible .entry _Z8PolyFuncPKfPfm(
	.param .u64 .ptr .align 1 _Z8PolyFuncPKfPfm_param_0,
	.param .u64 .ptr .align 1 _Z8PolyFuncPKfPfm_param_1,
	.param .u64 _Z8PolyFuncPKfPfm_param_2
)
{
	.reg .pred 	%p<2>;
	.reg .b32 	%r<5>;
	.reg .b32 	%f<37>;
	.reg .b64 	%rd<11>;

	ld.param.u64 	%rd2, [_Z8PolyFuncPKfPfm_param_0];
	ld.param.u64 	%rd3, [_Z8PolyFuncPKfPfm_param_1];
	ld.param.u64 	%rd4, [_Z8PolyFuncPKfPfm_param_2];
	mov.u32 	%r2, %tid.x;
	mov.u32 	%r3, %ctaid.x;
	mov.u32 	%r4, %ntid.x;
	mad.lo.s32 	%r1, %r3, %r4, %r2;
	mul.wide.u32 	%rd1, %r1, 2;
	setp.ge.u64 	%p1, %rd1, %rd4;
	@%p1 bra 	$L__BB0_2;
	cvta.to.global.u64 	%rd5, %rd2;
	cvta.to.global.u64 	%rd6, %rd3;
	shl.b64 	%rd7, %rd1, 2;
	add.s64 	%rd8, %rd5, %rd7;
	ld.global.f32 	%f1, [%rd8];
	ld.global.f32 	%f2, [%rd8+4];
	mul.f32 	%f3, %f1, 0f3E8A5A88;
	mul.f32 	%f4, %f1, 0f3EC5E416;
	mul.f32 	%f5, %f1, 0f3F03CB5C;
	fma.rn.f32 	%f6, %f1, 0f3F044F11, 0f3F800000;
	fma.rn.f32 	%f7, %f5, %f6, 0f3F800000;
	mul.f32 	%f8, %f4, %f7;
	mov.f32 	%f9, 0f3F800000;
	sub.f32 	%f10, %f9, %f8;
	fma.rn.f32 	%f11, %f3, %f10, 0f3E3CEB88;
	mul.f32 	%f12, %f2, 0f3E8A5A88;
	mul.f32 	%f13, %f2, 0f3EC5E416;
	mul.f32 	%f14, %f2, 0f3F03CB5C;
	fma.rn.f32 	%f15, %f2, 0f3F044F11, 0f3F800000;
	fma.rn.f32 	%f16, %f14, %f15, 0f3F800000;
	mul.f32 	%f17, %f13, %f16;
	sub.f32 	%f18, %f9, %f17;
	fma.rn.f32 	%f19, %f12, %f18, 0f3E3CEB88;
	fma.rn.f32 	%f20, %f3, %f10, 0f3E4CCCCD;
	fma.rn.f32 	%f21, %f12, %f18, 0f3E4CCCCD;
	mul.f32 	%f22, %f1, 0f3EBD8DBB;
	fma.rn.f32 	%f23, %f22, %f10, 0f3F99999A;
	mul.f32 	%f24, %f2, 0f3EBD8DBB;
	fma.rn.f32 	%f25, %f24, %f18, 0f3F99999A;
	mul.f32 	%f26, %f1, 0f3F452D44;
	fma.rn.f32 	%f27, %f26, %f10, 0f3F8CCCCD;
	mul.f32 	%f28, %f2, 0f3F452D44;
	fma.rn.f32 	%f29, %f28, %f18, 0f3F8CCCCD;
	sub.f32 	%f30, %f19, %f11;
	add.f32 	%f31, %f21, %f30;
	sub.f32 	%f32, %f31, %f20;
	add.f32 	%f33, %f25, %f32;
	sub.f32 	%f34, %f33, %f23;
	add.f32 	%f35, %f29, %f34;
	sub.f32 	%f36, %f35, %f27;
	mul.wide.u32 	%rd9, %r1, 4;
	add.s64 	%rd10, %rd6, %rd9;
	st.global.f32 	[%rd10], %f36;
$L__BB0_2:
	ret;

}
	// .globl	_Z8TrigFuncPKfPfm
.visible .entry _Z8TrigFuncPKfPfm(
	.param .u64 .ptr .align 1 _Z8TrigFuncPKfPfm_param_0,
	.param .u64 .ptr .align 1 _Z8TrigFuncPKfPfm_param_1,
	.param .u64 _Z8TrigFuncPKfPfm_param_2
)
{
	.reg .pred 	%p<2>;
	.reg .b32 	%r<5>;
	.reg .b32 	%f<130>;
	.reg .b64 	%rd<12>;

	ld.param.u64 	%rd3, [_Z8TrigFuncPKfPfm_param_1];
	ld.param.u64 	%rd4, [_Z8TrigFuncPKfPfm_param_2];
	mov.u32 	%r2, %tid.x;
	mov.u32 	%r3, %ctaid.x;
	mov.u32 	%r4, %ntid.x;
	mad.lo.s32 	%r1, %r3, %r4, %r2;
	mul.wide.u32 	%rd1, %r1, 2;
	setp.ge.u64 	%p1, %rd1, %rd4;
	@%p1 bra 	$L__BB1_2;
	ld.param.u64 	%rd11, [_Z8TrigFuncPKfPfm_param_0];
	cvta.to.global.u64 	%rd5, %rd11;
	cvta.to.global.u64 	%rd6, %rd3;
	shl.b64 	%rd7, %rd1, 2;
	add.s64 	%rd8, %rd5, %rd7;
	ld.global.f32 	%f1, [%rd8];
	ld.global.f32 	%f2, [%rd8+4];
	mul.f32 	%f3, %f1, 0f3F400000;
	mul.f32 	%f4, %f1, %f3;
	mul.f32 	%f5, %f1, 0f4096CBE6;
	sub.f32 	%f6, %f4, %f5;
	add.f32 	%f7, %f6, 0f40BCDED3;
	cos.approx.f32 	%f8, %f1;
	mul.f32 	%f9, %f1, 0f3DAAAAA6;
	mul.f32 	%f10, %f1, %f9;
	mul.f32 	%f11, %f1, 0f3F060A96;
	sub.f32 	%f12, %f11, %f10;
	add.f32 	%f13, %f12, 0fBF4DCF9A;
	mul.f32 	%f14, %f1, 0f40400000;
	cos.approx.f32 	%f15, %f14;
	mul.f32 	%f16, %f15, %f13;
	fma.rn.f32 	%f17, %f8, %f7, %f16;
	fma.rn.f32 	%f18, %f1, 0f40900000, %f17;
	mul.f32 	%f19, %f1, 0f3FC00000;
	sin.approx.f32 	%f20, %f1;
	mul.f32 	%f21, %f19, %f20;
	sub.f32 	%f22, %f18, %f21;
	mul.f32 	%f23, %f1, 0f3D638E45;
	sin.approx.f32 	%f24, %f14;
	fma.rn.f32 	%f25, %f23, %f24, %f22;
	fma.rn.f32 	%f26, %f20, 0f40DECBE6, %f25;
	fma.rn.f32 	%f27, %f24, 0f3D9A8E7F, %f26;
	div.rn.f32 	%f28, %f27, 0f41E231D6;
	mul.f32 	%f29, %f2, 0f3F400000;
	mul.f32 	%f30, %f2, %f29;
	mul.f32 	%f31, %f2, 0f4096CBE6;
	sub.f32 	%f32, %f30, %f31;
	add.f32 	%f33, %f32, 0f40BCDED3;
	cos.approx.f32 	%f34, %f2;
	mul.f32 	%f35, %f2, 0f3DAAAAA6;
	mul.f32 	%f36, %f2, %f35;
	mul.f32 	%f37, %f2, 0f3F060A96;
	sub.f32 	%f38, %f37, %f36;
	add.f32 	%f39, %f38, 0fBF4DCF9A;
	mul.f32 	%f40, %f2, 0f40400000;
	cos.approx.f32 	%f41, %f40;
	mul.f32 	%f42, %f39, %f41;
	fma.rn.f32 	%f43, %f33, %f34, %f42;
	fma.rn.f32 	%f44, %f2, 0f40900000, %f43;
	mul.f32 	%f45, %f2, 0f3FC00000;
	sin.approx.f32 	%f46, %f2;
	mul.f32 	%f47, %f45, %f46;
	sub.f32 	%f48, %f44, %f47;
	mul.f32 	%f49, %f2, 0f3D638E45;
	sin.approx.f32 	%f50, %f40;
	fma.rn.f32 	%f51, %f49, %f50, %f48;
	fma.rn.f32 	%f52, %f46, 0f40DECBE6, %f51;
	fma.rn.f32 	%f53, %f50, 0f3D9A8E7F, %f52;
	div.rn.f32 	%f54, %f53, 0f41E231D6;
	mul.f32 	%f55, %f1, 0f3F4CCCCD;
	mul.f32 	%f56, %f1, %f55;
	mul.f32 	%f57, %f1, 0f3FDB2F98;
	sub.f32 	%f58, %f56, %f57;
	add.f32 	%f59, %f58, 0f40BCDED3;
	fma.rn.f32 	%f60, %f59, %f8, %f16;
	fma.rn.f32 	%f61, %f1, 0f40900000, %f60;
	sub.f32 	%f62, %f61, %f21;
	fma.rn.f32 	%f63, %f23, %f24, %f62;
	fma.rn.f32 	%f64, %f20, 0f40DECBE6, %f63;
	fma.rn.f32 	%f65, %f24, 0f3D9A8E7F, %f64;
	div.rn.f32 	%f66, %f65, 0f41E231D6;
	mul.f32 	%f67, %f2, 0f3F4CCCCD;
	mul.f32 	%f68, %f2, %f67;
	mul.f32 	%f69, %f2, 0f3FDB2F98;
	sub.f32 	%f70, %f68, %f69;
	add.f32 	%f71, %f70, 0f40BCDED3;
	fma.rn.f32 	%f72, %f71, %f34, %f42;
	fma.rn.f32 	%f73, %f2, 0f40900000, %f72;
	sub.f32 	%f74, %f73, %f47;
	fma.rn.f32 	%f75, %f49, %f50, %f74;
	fma.rn.f32 	%f76, %f46, 0f40DECBE6, %f75;
	fma.rn.f32 	%f77, %f50, 0f3D9A8E7F, %f76;
	div.rn.f32 	%f78, %f77, 0f41E231D6;
	mul.f32 	%f79, %f1, 0f3FE66666;
	mul.f32 	%f80, %f1, %f79;
	mul.f32 	%f81, %f1, 0f402D97CC;
	sub.f32 	%f82, %f80, %f81;
	add.f32 	%f83, %f82, 0f40BCDED3;
	fma.rn.f32 	%f84, %f83, %f8, %f16;
	fma.rn.f32 	%f85, %f1, 0f40900000, %f84;
	sub.f32 	%f86, %f85, %f21;
	fma.rn.f32 	%f87, %f23, %f24, %f86;
	fma.rn.f32 	%f88, %f20, 0f40DECBE6, %f87;
	fma.rn.f32 	%f89, %f24, 0f3D9A8E7F, %f88;
	div.rn.f32 	%f90, %f89, 0f41E231D6;
	mul.f32 	%f91, %f2, 0f3FE66666;
	mul.f32 	%f92, %f2, %f91;
	mul.f32 	%f93, %f2, 0f402D97CC;
	sub.f32 	%f94, %f92, %f93;
	add.f32 	%f95, %f94, 0f40BCDED3;
	fma.rn.f32 	%f96, %f95, %f34, %f42;
	fma.rn.f32 	%f97, %f2, 0f40900000, %f96;
	sub.f32 	%f98, %f97, %f47;
	fma.rn.f32 	%f99, %f49, %f50, %f98;
	fma.rn.f32 	%f100, %f46, 0f40DECBE6, %f99;
	fma.rn.f32 	%f101, %f50, 0f3D9A8E7F, %f100;
	div.rn.f32 	%f102, %f101, 0f41E231D6;
	mul.f32 	%f103, %f1, 0f406D97CC;
	sub.f32 	%f104, %f80, %f103;
	add.f32 	%f105, %f104, 0f40BCDED3;
	fma.rn.f32 	%f106, %f105, %f8, %f16;
	fma.rn.f32 	%f107, %f1, 0f40900000, %f106;
	sub.f32 	%f108, %f107, %f21;
	fma.rn.f32 	%f109, %f23, %f24, %f108;
	fma.rn.f32 	%f110, %f20, 0f40DECBE6, %f109;
	fma.rn.f32 	%f111, %f24, 0f3D9A8E7F, %f110;
	div.rn.f32 	%f112, %f111, 0f41E231D6;
	mul.f32 	%f113, %f2, 0f406D97CC;
	sub.f32 	%f114, %f92, %f113;
	add.f32 	%f115, %f114, 0f40BCDED3;
	fma.rn.f32 	%f116, %f115, %f34, %f42;
	fma.rn.f32 	%f117, %f2, 0f40900000, %f116;
	sub.f32 	%f118, %f117, %f47;
	fma.rn.f32 	%f119, %f49, %f50, %f118;
	fma.rn.f32 	%f120, %f46, 0f40DECBE6, %f119;
	fma.rn.f32 	%f121, %f50, 0f3D9A8E7F, %f120;
	div.rn.f32 	%f122, %f121, 0f41E231D6;
	sub.f32 	%f123, %f54, %f28;
	add.f32 	%f124, %f123, %f78;
	sub.f32 	%f125, %f124, %f66;
	add.f32 	%f126, %f102, %f125;
	sub.f32 	%f127, %f126, %f90;
	add.f32 	%f128, %f122, %f127;
	sub.f32 	%f129, %f128, %f112;
	mul.wide.u32 	%rd9, %r1, 4;
	add.s64 	%rd10, %rd6, %rd9;
	st.global.f32 	[%rd10], %f129;
$L__BB1_2:
	ret;

}


// ===== COMPILED SASS (sm_100) =====

	.target	sm_100

	.elftype	@"ET_EXEC"


//--------------------- .note.nv.tkinfo           --------------------------
	.section	.note.nv.tkinfo,"",@"SHT_NOTE"
	.sectionflags	@"SHF_NOTE_NV_TKINFO"
	.tkinfo
        /*0018*/ 	.word	0x00000002
        /*0030*/ 	.string	""
        /*0030*/ 	.string	"ptxas"
        /*0030*/ 	.string	"Cuda compilation tools, release 13.0, V13.0.88"
        /*0030*/ 	.string	"Build cuda_13.0.r13.0/compiler.36424714_0"
        /*0030*/ 	.string	"-arch sm_100 -m 64 "



//--------------------- .note.nv.cuinfo           --------------------------
	.section	.note.nv.cuinfo,"",@"SHT_NOTE"
	.sectionflags	@"SHF_NOTE_NV_CUINFO"
        /*0018*/ 	.short	0x0002
        /*001a*/ 	.short	0x0064
        /*001c*/ 	.short	0x0082
	.zero		2


//--------------------- .nv.info                  --------------------------
	.section	.nv.info,"",@"SHT_CUDA_INFO"
	.align	4


	//----- nvinfo : EIATTR_REGCOUNT
	.align		4
        /*0000*/ 	.byte	0x04, 0x2f
        /*0002*/ 	.short	(.L_1 - .L_0)
	.align		4
.L_0:
        /*0004*/ 	.word	index@(_Z8PolyFuncPKfPfm)
        /*0008*/ 	.word	0x0000000e


	//----- nvinfo : EIATTR_FRAME_SIZE
	.align		4
.L_1:
        /*000c*/ 	.byte	0x04, 0x11
        /*000e*/ 	.short	(.L_3 - .L_2)
	.align		4
.L_2:
        /*0010*/ 	.word	index@(_Z8PolyFuncPKfPfm)
        /*0014*/ 	.word	0x00000000


	//----- nvinfo : EIATTR_REGCOUNT
	.align		4
.L_3:
        /*0018*/ 	.byte	0x04, 0x2f
        /*001a*/ 	.short	(.L_5 - .L_4)
	.align		4
.L_4:
        /*001c*/ 	.word	index@(_Z8TrigFuncPKfPfm)
        /*0020*/ 	.word	0x00000026


	//----- nvinfo : EIATTR_FRAME_SIZE
	.align		4
.L_5:
        /*0024*/ 	.byte	0x04, 0x11
        /*0026*/ 	.short	(.L_7 - .L_6)
	.align		4
.L_6:
        /*0028*/ 	.word	index@($__internal_0_$__cuda_sm3x_div_rn_noftz_f32_slowpath)
        /*002c*/ 	.word	0x00000000


	//----- nvinfo : EIATTR_FRAME_SIZE
	.align		4
.L_7:
        /*0030*/ 	.byte	0x04, 0x11
        /*0032*/ 	.short	(.L_9 - .L_8)
	.align		4
.L_8:
        /*0034*/ 	.word	index@(_Z8TrigFuncPKfPfm)
        /*0038*/ 	.word	0x00000000


	//----- nvinfo : EIATTR_MIN_STACK_SIZE
	.align		4
.L_9:
        /*003c*/ 	.byte	0x04, 0x12
        /*003e*/ 	.short	(.L_11 - .L_10)
	.align		4
.L_10:
        /*0040*/ 	.word	index@(_Z8TrigFuncPKfPfm)
        /*0044*/ 	.word	0x00000000


	//----- nvinfo : EIATTR_MIN_STACK_SIZE
	.align		4
.L_11:
        /*0048*/ 	.byte	0x04, 0x12
        /*004a*/ 	.short	(.L_13 - .L_12)
	.align		4
.L_12:
        /*004c*/ 	.word	index@(_Z8PolyFuncPKfPfm)
        /*0050*/ 	.word	0x00000000
.L_13:


//--------------------- .nv.compat                --------------------------
	.section	.nv.compat,"",@"SHT_CUDA_COMPAT_INFO"
	.align	4
        /*0000*/ 	.byte	0x02, 0x09, 0x00, 0x00, 0x02, 0x02, 0x01, 0x00, 0x02, 0x05, 0x05, 0x00, 0x03, 0x07, 0x01, 0x01
        /*0010*/ 	.byte	0x02, 0x03, 0x00, 0x00, 0x02, 0x06, 0x01, 0x00, 0x04, 0x0b, 0x08, 0x00, 0x01, 0x00, 0x00, 0x00
        /*0020*/ 	.byte	0x00, 0x00, 0x00, 0x00


//--------------------- .nv.info._Z8TrigFuncPKfPfm --------------------------
	.section	.nv.info._Z8TrigFuncPKfPfm,"",@"SHT_CUDA_INFO"
	.sectionflags	@""
	.align	4


	//----- nvinfo : EIATTR_CUDA_API_VERSION
	.align		4
        /*0000*/ 	.byte	0x04, 0x37
        /*0002*/ 	.short	(.L_15 - .L_14)
.L_14:
        /*0004*/ 	.word	0x00000082


	//----- nvinfo : EIATTR_KPARAM_INFO
	.align		4
.L_15:
        /*0008*/ 	.byte	0x04, 0x17
        /*000a*/ 	.short	(.L_17 - .L_16)
.L_16:
        /*000c*/ 	.word	0x00000000
        /*0010*/ 	.short	0x0002
        /*0012*/ 	.short	0x0010
        /*0014*/ 	.byte	0x00, 0xf0, 0x21, 0x00


	//----- nvinfo : EIATTR_KPARAM_INFO
	.align		4
.L_17:
        /*0018*/ 	.byte	0x04, 0x17
        /*001a*/ 	.short	(.L_19 - .L_18)
.L_18:
        /*001c*/ 	.word	0x00000000
        /*0020*/ 	.short	0x0001
        /*0022*/ 	.short	0x0008
        /*0024*/ 	.byte	0x00, 0xf5, 0x21, 0x00


	//----- nvinfo : EIATTR_KPARAM_INFO
	.align		4
.L_19:
        /*0028*/ 	.byte	0x04, 0x17
        /*002a*/ 	.short	(.L_21 - .L_20)
.L_20:
        /*002c*/ 	.word	0x00000000
        /*0030*/ 	.short	0x0000
        /*0032*/ 	.short	0x0000
        /*0034*/ 	.byte	0x00, 0xf5, 0x21, 0x00


	//----- nvinfo : EIATTR_SPARSE_MMA_MASK
	.align		4
.L_21:
        /*0038*/ 	.byte	0x03, 0x50
        /*003a*/ 	.short	0x0000


	//----- nvinfo : EIATTR_MAXREG_COUNT
	.align		4
        /*003c*/ 	.byte	0x03, 0x1b
        /*003e*/ 	.short	0x00ff


	//----- nvinfo : EIATTR_MERCURY_ISA_VERSION
	.align		4
        /*0040*/ 	.byte	0x03, 0x5f
        /*0042*/ 	.short	0x0101


	//----- nvinfo : EIATTR_VRC_CTA_INIT_COUNT
	.align		4
        /*0044*/ 	.byte	0x02, 0x4a
	.zero		1
	.zero		1


	//----- nvinfo : EIATTR_EXIT_INSTR_OFFSETS
	.align		4
        /*0048*/ 	.byte	0x04, 0x1c
        /*004a*/ 	.short	(.L_23 - .L_22)


	//   ....[0]....
.L_22:
        /*004c*/ 	.word	0x00000090


	//   ....[1]....
        /*0050*/ 	.word	0x00000ec0


	//----- nvinfo : EIATTR_CRS_STACK_SIZE
	.align		4
.L_23:
        /*0054*/ 	.byte	0x04, 0x1e
        /*0056*/ 	.short	(.L_25 - .L_24)
.L_24:
        /*0058*/ 	.word	0x00000000


	//----- nvinfo : EIATTR_CBANK_PARAM_SIZE
	.align		4
.L_25:
        /*005c*/ 	.byte	0x03, 0x19
        /*005e*/ 	.short	0x0018


	//----- nvinfo : EIATTR_PARAM_CBANK
	.align		4
        /*0060*/ 	.byte	0x04, 0x0a
        /*0062*/ 	.short	(.L_27 - .L_26)
	.align		4
.L_26:
        /*0064*/ 	.word	index@(.nv.constant0._Z8TrigFuncPKfPfm)
        /*0068*/ 	.short	0x0380
        /*006a*/ 	.short	0x0018


	//----- nvinfo : EIATTR_SW_WAR
	.align		4
.L_27:
        /*006c*/ 	.byte	0x04, 0x36
        /*006e*/ 	.short	(.L_29 - .L_28)
.L_28:
        /*0070*/ 	.word	0x00000008
.L_29:


//--------------------- .nv.info._Z8PolyFuncPKfPfm --------------------------
	.section	.nv.info._Z8PolyFuncPKfPfm,"",@"SHT_CUDA_INFO"
	.sectionflags	@""
	.align	4


	//----- nvinfo : EIATTR_CUDA_API_VERSION
	.align		4
        /*0000*/ 	.byte	0x04, 0x37
        /*0002*/ 	.short	(.L_31 - .L_30)
.L_30:
        /*0004*/ 	.word	0x00000082


	//----- nvinfo : EIATTR_KPARAM_INFO
	.align		4
.L_31:
        /*0008*/ 	.byte	0x04, 0x17
        /*000a*/ 	.short	(.L_33 - .L_32)
.L_32:
        /*000c*/ 	.word	0x00000000
        /*0010*/ 	.short	0x0002
        /*0012*/ 	.short	0x0010
        /*0014*/ 	.byte	0x00, 0xf0, 0x21, 0x00


	//----- nvinfo : EIATTR_KPARAM_INFO
	.align		4
.L_33:
        /*0018*/ 	.byte	0x04, 0x17
        /*001a*/ 	.short	(.L_35 - .L_34)
.L_34:
        /*001c*/ 	.word	0x00000000
        /*0020*/ 	.short	0x0001
        /*0022*/ 	.short	0x0008
        /*0024*/ 	.byte	0x00, 0xf5, 0x21, 0x00


	//----- nvinfo : EIATTR_KPARAM_INFO
	.align		4
.L_35:
        /*0028*/ 	.byte	0x04, 0x17
        /*002a*/ 	.short	(.L_37 - .L_36)
.L_36:
        /*002c*/ 	.word	0x00000000
        /*0030*/ 	.short	0x0000
        /*0032*/ 	.short	0x0000
        /*0034*/ 	.byte	0x00, 0xf5, 0x21, 0x00


	//----- nvinfo : EIATTR_SPARSE_MMA_MASK
	.align		4
.L_37:
        /*0038*/ 	.byte	0x03, 0x50
        /*003a*/ 	.short	0x0000


	//----- nvinfo : EIATTR_MAXREG_COUNT
	.align		4
        /*003c*/ 	.byte	0x03, 0x1b
        /*003e*/ 	.short	0x00ff


	//----- nvinfo : EIATTR_MERCURY_ISA_VERSION
	.align		4
        /*0040*/ 	.byte	0x03, 0x5f
        /*0042*/ 	.short	0x0101


	//----- nvinfo : EIATTR_VRC_CTA_INIT_COUNT
	.align		4
        /*0044*/ 	.byte	0x02, 0x4a
	.zero		1
	.zero		1


	//----- nvinfo : EIATTR_EXIT_INSTR_OFFSETS
	.align		4
        /*0048*/ 	.byte	0x04, 0x1c
        /*004a*/ 	.short	(.L_39 - .L_38)


	//   ....[0]....
.L_38:
        /*004c*/ 	.word	0x00000090


	//   ....[1]....
        /*0050*/ 	.word	0x00000320


	//----- nvinfo : EIATTR_CBANK_PARAM_SIZE
	.align		4
.L_39:
        /*0054*/ 	.byte	0x03, 0x19
        /*0056*/ 	.short	0x0018


	//----- nvinfo : EIATTR_PARAM_CBANK
	.align		4
        /*0058*/ 	.byte	0x04, 0x0a
        /*005a*/ 	.short	(.L_41 - .L_40)
	.align		4
.L_40:
        /*005c*/ 	.word	index@(.nv.constant0._Z8PolyFuncPKfPfm)
        /*0060*/ 	.short	0x0380
        /*0062*/ 	.short	0x0018


	//----- nvinfo : EIATTR_SW_WAR
	.align		4
.L_41:
        /*0064*/ 	.byte	0x04, 0x36
        /*0066*/ 	.short	(.L_43 - .L_42)
.L_42:
        /*0068*/ 	.word	0x00000008
.L_43:


//--------------------- .nv.callgraph             --------------------------
	.section	.nv.callgraph,"",@"SHT_CUDA_CALLGRAPH"
	.align	4
	.sectionentsize	8
	.align		4
        /*0000*/ 	.word	0x00000000
	.align		4
        /*0004*/ 	.word	0xffffffff
	.align		4
        /*0008*/ 	.word	0x00000000
	.align		4
        /*000c*/ 	.word	0xfffffffe
	.align		4
        /*0010*/ 	.word	0x00000000
	.align		4
        /*0014*/ 	.word	0xfffffffd
	.align		4
        /*0018*/ 	.word	0x00000000
	.align		4
        /*001c*/ 	.word	0xfffffffc


//--------------------- .text._Z8TrigFuncPKfPfm   --------------------------
	.section	.text._Z8TrigFuncPKfPfm,"ax",@progbits
	.align	128
        .global         _Z8TrigFuncPKfPfm
        .type           _Z8TrigFuncPKfPfm,@function
        .size           _Z8TrigFuncPKfPfm,(.L_x_29 - _Z8TrigFuncPKfPfm)
        .other          _Z8TrigFuncPKfPfm,@"STO_CUDA_ENTRY STV_DEFAULT"
_Z8TrigFuncPKfPfm:
.text._Z8TrigFuncPKfPfm:
[----:B------:R-:W-:Y:S01]  /*0000*/  LDC R1, c[0x0][0x37c] ;  /* 0x0000df00ff017b82 */ /* 0x000fe20000000800 */
[----:B------:R-:W0:Y:S07]  /*0010*/  S2R R6, SR_TID.X ;  /* 0x0000000000067919 */ /* 0x000e2e0000002100 */
[----:B------:R-:W0:Y:S01]  /*0020*/  S2UR UR4, SR_CTAID.X ;  /* 0x00000000000479c3 */ /* 0x000e220000002500 */
[----:B------:R-:W1:Y:S07]  /*0030*/  LDCU.64 UR6, c[0x0][0x390] ;  /* 0x00007200ff0677ac */ /* 0x000e6e0008000a00 */
[----:B------:R-:W0:Y:S02]  /*0040*/  LDC R3, c[0x0][0x360] ;  /* 0x0000d800ff037b82 */ /* 0x000e240000000800 */
[----:B0-----:R-:W-:-:S04]  /*0050*/  IMAD R6, R3, UR4, R6 ;  /* 0x0000000403067c24 */ /* 0x001fc8000f8e0206 */
[----:B------:R-:W-:-:S03]  /*0060*/  IMAD.WIDE.U32 R2, R6, 0x2, RZ ;  /* 0x0000000206027825 */ /* 0x000fc600078e00ff */
[----:B-1----:R-:W-:-:S04]  /*0070*/  ISETP.GE.U32.AND P0, PT, R2, UR6, PT ;  /* 0x0000000602007c0c */ /* 0x002fc8000bf06070 */
[----:B------:R-:W-:-:S13]  /*0080*/  ISETP.GE.U32.AND.EX P0, PT, R3, UR7, PT, P0 ;  /* 0x0000000703007c0c */ /* 0x000fda000bf06100 */
[----:B------:R-:W-:Y:S05]  /*0090*/  @P0 EXIT ;  /* 0x000000000000094d */ /* 0x000fea0003800000 */
[----:B------:R-:W0:Y:S01]  /*00a0*/  LDC.64 R2, c[0x0][0x380] ;  /* 0x0000e000ff027b82 */ /* 0x000e220000000a00 */
[----:B------:R-:W1:Y:S01]  /*00b0*/  LDCU.64 UR4, c[0x0][0x358] ;  /* 0x00006b00ff0477ac */ /* 0x000e620008000a00 */
[----:B0-----:R-:W-:-:S05]  /*00c0*/  IMAD.WIDE.U32 R2, R6, 0x8, R2 ;  /* 0x0000000806027825 */ /* 0x001fca00078e0002 */
[----:B-1----:R-:W2:Y:S04]  /*00d0*/  LDG.E R8, desc[UR4][R2.64] ;  /* 0x0000000402087981 */ /* 0x002ea8000c1e1900 */
[----:B------:R0:W5:Y:S01]  /*00e0*/  LDG.E R7, desc[UR4][R2.64+0x4] ;  /* 0x0000040402077981 */ /* 0x000162000c1e1900 */
[----:B------:R-:W-:Y:S01]  /*00f0*/  BSSY.RECONVERGENT B0, `(.L_x_0) ;  /* 0x0000027000007945 */ /* 0x000fe20003800200 */
[C---:B--2---:R-:W-:Y:S01]  /*0100*/  FMUL R0, R8.reuse, 3 ;  /* 0x4040000008007820 */ /* 0x044fe20000400000 */
[C---:B------:R-:W-:Y:S01]  /*0110*/  FMUL R5, R8.reuse, 0.083333298563957214355 ;  /* 0x3daaaaa608057820 */ /* 0x040fe20000400000 */
[C---:B------:R-:W-:Y:S01]  /*0120*/  FMUL.RZ R4, R8.reuse, 0.15915493667125701904 ;  /* 0x3e22f98308047820 */ /* 0x040fe2000040c000 */
[----:B0-----:R-:W-:Y:S01]  /*0130*/  FMUL R3, R8, 4.7123899459838867188 ;  /* 0x4096cbe608037820 */ /* 0x001fe20000400000 */
[----:B------:R-:W-:Y:S01]  /*0140*/  FMUL.RZ R15, R0, 0.15915493667125701904 ;  /* 0x3e22f983000f7820 */ /* 0x000fe2000040c000 */
[C---:B------:R-:W-:Y:S01]  /*0150*/  FMUL R5, R8.reuse, R5 ;  /* 0x0000000508057220 */ /* 0x040fe20000400000 */
[----:B------:R-:W-:Y:S01]  /*0160*/  MUFU.COS R9, R4 ;  /* 0x0000000400097308 */ /* 0x000fe20000000000 */
[C---:B------:R-:W-:Y:S01]  /*0170*/  FMUL R13, R8.reuse, 1.5 ;  /* 0x3fc00000080d7820 */ /* 0x040fe20000400000 */
[C---:B------:R-:W-:Y:S01]  /*0180*/  FMUL R14, R8.reuse, 0.055555600672960281372 ;  /* 0x3d638e45080e7820 */ /* 0x040fe20000400000 */
[C---:B------:R-:W-:Y:S01]  /*0190*/  FFMA R0, R8.reuse, 0.52359902858734130859, -R5 ;  /* 0x3f060a9608007823 */ /* 0x040fe20000000805 */
[----:B------:R-:W-:-:S03]  /*01a0*/  FMUL R5, R8, 0.75 ;  /* 0x3f40000008057820 */ /* 0x000fc60000400000 */
[----:B------:R-:W-:Y:S01]  /*01b0*/  FADD R0, R0, -0.80394899845123291016 ;  /* 0xbf4dcf9a00007421 */ /* 0x000fe20000000000 */
[----:B------:R-:W0:Y:S01]  /*01c0*/  MUFU.COS R11, R15 ;  /* 0x0000000f000b7308 */ /* 0x000e220000000000 */
[----:B------:R-:W-:Y:S01]  /*01d0*/  FFMA R3, R8, R5, -R3 ;  /* 0x0000000508037223 */ /* 0x000fe20000000803 */
[----:B------:R-:W-:-:S03]  /*01e0*/  MOV R5, 0x41e231d6 ;  /* 0x41e231d600057802 */ /* 0x000fc60000000f00 */
[----:B------:R-:W-:-:S03]  /*01f0*/  FADD R3, R3, 5.9022002220153808594 ;  /* 0x40bcded303037421 */ /* 0x000fc60000000000 */
[----:B------:R1:W2:Y:S01]  /*0200*/  MUFU.SIN R10, R4 ;  /* 0x00000004000a7308 */ /* 0x0002a20000000400 */
[----:B0-----:R-:W-:Y:S01]  /*0210*/  FMUL R12, R0, R11 ;  /* 0x0000000b000c7220 */ /* 0x001fe20000400000 */
[----:B-1----:R-:W-:-:S06]  /*0220*/  HFMA2 R4, -RZ, RZ, 1.265625, -370.5 ;  /* 0x3d10ddcaff047431 */ /* 0x002fcc00000001ff */
[----:B------:R-:W0:Y:S01]  /*0230*/  MUFU.SIN R11, R15 ;  /* 0x0000000f000b7308 */ /* 0x000e220000000400 */
[----:B------:R-:W-:Y:S01]  /*0240*/  FFMA R3, R3, R9, R12 ;  /* 0x0000000903037223 */ /* 0x000fe2000000000c */
[----:B--2---:R-:W-:-:S03]  /*0250*/  FMUL R13, R13, R10 ;  /* 0x0000000a0d0d7220 */ /* 0x004fc60000400000 */
[----:B------:R-:W-:Y:S01]  /*0260*/  FFMA R0, R8, 4.5, R3 ;  /* 0x4090000008007823 */ /* 0x000fe20000000003 */
[----:B------:R-:W-:-:S03]  /*0270*/  FFMA R2, R4, -R5, 1 ;  /* 0x3f80000004027423 */ /* 0x000fc60000000805 */
[----:B------:R-:W-:-:S04]  /*0280*/  FADD R3, R0, -R13 ;  /* 0x8000000d00037221 */ /* 0x000fc80000000000 */
[----:B0-----:R-:W-:-:S04]  /*0290*/  FFMA R3, R14, R11, R3 ;  /* 0x0000000b0e037223 */ /* 0x001fc80000000003 */
[----:B------:R-:W-:Y:S01]  /*02a0*/  FFMA R0, R10, 6.9623899459838867188, R3 ;  /* 0x40decbe60a007823 */ /* 0x000fe20000000003 */
[----:B------:R-:W-:-:S03]  /*02b0*/  FFMA R3, R2, R4, 0.035367764532566070557 ;  /* 0x3d10ddca02037423 */ /* 0x000fc60000000004 */
[----:B------:R-:W-:-:S04]  /*02c0*/  FFMA R0, R11, 0.075467102229595184326, R0 ;  /* 0x3d9a8e7f0b007823 */ /* 0x000fc80000000000 */
[----:B------:R-:W0:Y:S01]  /*02d0*/  FCHK P0, R0, 28.274333953857421875 ;  /* 0x41e231d600007902 */ /* 0x000e220000000000 */
[----:B------:R-:W-:-:S04]  /*02e0*/  FFMA R4, R0, R3, RZ ;  /* 0x0000000300047223 */ /* 0x000fc800000000ff */
[----:B------:R-:W-:-:S04]  /*02f0*/  FFMA R2, R4, -28.274333953857421875, R0 ;  /* 0xc1e231d604027823 */ /* 0x000fc80000000000 */
[----:B------:R-:W-:Y:S01]  /*0300*/  FFMA R4, R3, R2, R4 ;  /* 0x0000000203047223 */ /* 0x000fe20000000004 */
[----:B0-----:R-:W-:Y:S06]  /*0310*/  @!P0 BRA `(.L_x_1) ;  /* 0x0000000000108947 */ /* 0x001fec0003800000 */
[----:B------:R-:W-:Y:S02]  /*0320*/  MOV R3, R0 ;  /* 0x0000000000037202 */ /* 0x000fe40000000f00 */
[----:B------:R-:W-:-:S07]  /*0330*/  MOV R29, 0x350 ;  /* 0x00000350001d7802 */ /* 0x000fce0000000f00 */
[----:B-----5:R-:W-:Y:S05]  /*0340*/  CALL.REL.NOINC `($__internal_0_$__cuda_sm3x_div_rn_noftz_f32_slowpath) ;  /* 0x0000000800e07944 */ /* 0x020fea0003c00000 */
[----:B------:R-:W-:-:S07]  /*0350*/  MOV R4, R0 ;  /* 0x0000000000047202 */ /* 0x000fce0000000f00 */
.L_x_1:
[----:B------:R-:W-:Y:S05]  /*0360*/  BSYNC.RECONVERGENT B0 ;  /* 0x0000000000007941 */ /* 0x000fea0003800200 */
.L_x_0:
[C---:B-----5:R-:W-:Y:S01]  /*0370*/  FMUL R0, R7.reuse, 3 ;  /* 0x4040000007007820 */ /* 0x060fe20000400000 */
[C---:B------:R-:W-:Y:S01]  /*0380*/  FMUL.RZ R20, R7.reuse, 0.15915493667125701904 ;  /* 0x3e22f98307147820 */ /* 0x040fe2000040c000 */
[C---:B------:R-:W-:Y:S01]  /*0390*/  FMUL R2, R7.reuse, 4.7123899459838867188 ;  /* 0x4096cbe607027820 */ /* 0x040fe20000400000 */
[C---:B------:R-:W-:Y:S01]  /*03a0*/  FMUL R19, R7.reuse, 1.5 ;  /* 0x3fc0000007137820 */ /* 0x040fe20000400000 */
[----:B------:R-:W-:Y:S01]  /*03b0*/  FMUL.RZ R21, R0, 0.15915493667125701904 ;  /* 0x3e22f98300157820 */ /* 0x000fe2000040c000 */
[C---:B------:R-:W-:Y:S01]  /*03c0*/  FMUL R0, R7.reuse, 0.083333298563957214355 ;  /* 0x3daaaaa607007820 */ /* 0x040fe20000400000 */
[----:B------:R-:W-:Y:S01]  /*03d0*/  MUFU.COS R15, R20 ;  /* 0x00000014000f7308 */ /* 0x000fe20000000000 */
[----:B------:R-:W-:Y:S02]  /*03e0*/  BSSY.RECONVERGENT B0, `(.L_x_2) ;  /* 0x000001e000007945 */ /* 0x000fe40003800200 */
[----:B------:R-:W-:-:S04]  /*03f0*/  FMUL R0, R7, R0 ;  /* 0x0000000007007220 */ /* 0x000fc80000400000 */
[C---:B------:R-:W-:Y:S01]  /*0400*/  FFMA R3, R7.reuse, 0.52359902858734130859, -R0 ;  /* 0x3f060a9607037823 */ /* 0x040fe20000000800 */
[----:B------:R-:W0:Y:S01]  /*0410*/  MUFU.COS R18, R21 ;  /* 0x0000001500127308 */ /* 0x000e220000000000 */
[----:B------:R-:W-:Y:S02]  /*0420*/  FMUL R0, R7, 0.75 ;  /* 0x3f40000007007820 */ /* 0x000fe40000400000 */
[----:B------:R-:W-:Y:S02]  /*0430*/  FADD R3, R3, -0.80394899845123291016 ;  /* 0xbf4dcf9a03037421 */ /* 0x000fe40000000000 */
[----:B------:R-:W-:Y:S01]  /*0440*/  FFMA R0, R7, R0, -R2 ;  /* 0x0000000007007223 */ /* 0x000fe20000000802 */
[----:B------:R-:W-:Y:S02]  /*0450*/  HFMA2 R2, -RZ, RZ, 1.265625, -370.5 ;  /* 0x3d10ddcaff027431 */ /* 0x000fe400000001ff */
[----:B------:R1:W2:Y:S08]  /*0460*/  MUFU.SIN R16, R20 ;  /* 0x0000001400107308 */ /* 0x0002b00000000400 */
[----:B------:R3:W4:Y:S01]  /*0470*/  MUFU.SIN R17, R21 ;  /* 0x0000001500117308 */ /* 0x0007220000000400 */
[----:B0-----:R-:W-:Y:S01]  /*0480*/  FMUL R18, R3, R18 ;  /* 0x0000001203127220 */ /* 0x001fe20000400000 */
[----:B------:R-:W-:Y:S01]  /*0490*/  FADD R3, R0, 5.9022002220153808594 ;  /* 0x40bcded300037421 */ /* 0x000fe20000000000 */
[----:B-1----:R-:W-:-:S03]  /*04a0*/  FMUL R20, R7, 0.055555600672960281372 ;  /* 0x3d638e4507147820 */ /* 0x002fc60000400000 */
[----:B------:R-:W-:Y:S01]  /*04b0*/  FFMA R0, R3, R15, R18 ;  /* 0x0000000f03007223 */ /* 0x000fe20000000012 */
[----:B--2---:R-:W-:-:S03]  /*04c0*/  FMUL R19, R19, R16 ;  /* 0x0000001013137220 */ /* 0x004fc60000400000 */
[----:B------:R-:W-:Y:S01]  /*04d0*/  FFMA R0, R7, 4.5, R0 ;  /* 0x4090000007007823 */ /* 0x000fe20000000000 */
[----:B---3--:R-:W-:-:S03]  /*04e0*/  FFMA R21, R2, -R5, 1 ;  /* 0x3f80000002157423 */ /* 0x008fc60000000805 */
[----:B------:R-:W-:-:S04]  /*04f0*/  FADD R3, R0, -R19 ;  /* 0x8000001300037221 */ /* 0x000fc80000000000 */
[----:B----4-:R-:W-:-:S04]  /*0500*/  FFMA R3, R20, R17, R3 ;  /* 0x0000001114037223 */ /* 0x010fc80000000003 */
[----:B------:R-:W-:-:S04]  /*0510*/  FFMA R0, R16, 6.9623899459838867188, R3 ;  /* 0x40decbe610007823 */ /* 0x000fc80000000003 */
[----:B------:R-:W-:Y:S01]  /*0520*/  FFMA R3, R17, 0.075467102229595184326, R0 ;  /* 0x3d9a8e7f11037823 */ /* 0x000fe20000000000 */
[----:B------:R-:W-:-:S03]  /*0530*/  FFMA R0, R21, R2, 0.035367764532566070557 ;  /* 0x3d10ddca15007423 */ /* 0x000fc60000000002 */
[----:B------:R-:W0:Y:S01]  /*0540*/  FCHK P0, R3, 28.274333953857421875 ;  /* 0x41e231d603007902 */ /* 0x000e220000000000 */
[----:B------:R-:W-:-:S04]  /*0550*/  FFMA R2, R0, R3, RZ ;  /* 0x0000000300027223 */ /* 0x000fc800000000ff */
[----:B------:R-:W-:-:S04]  /*0560*/  FFMA R21, R2, -28.274333953857421875, R3 ;  /* 0xc1e231d602157823 */ /* 0x000fc80000000003 */
[----:B------:R-:W-:Y:S01]  /*0570*/  FFMA R21, R0, R21, R2 ;  /* 0x0000001500157223 */ /* 0x000fe20000000002 */
[----:B0-----:R-:W-:Y:S06]  /*0580*/  @!P0 BRA `(.L_x_3) ;  /* 0x00000000000c8947 */ /* 0x001fec0003800000 */
[----:B------:R-:W-:-:S07]  /*0590*/  MOV R29, 0x5b0 ;  /* 0x000005b0001d7802 */ /* 0x000fce0000000f00 */
[----:B------:R-:W-:Y:S05]  /*05a0*/  CALL.REL.NOINC `($__internal_0_$__cuda_sm3x_div_rn_noftz_f32_slowpath) ;  /* 0x0000000800487944 */ /* 0x000fea0003c00000 */
[----:B------:R-:W-:-:S07]  /*05b0*/  MOV R21, R0 ;  /* 0x0000000000157202 */ /* 0x000fce0000000f00 */
.L_x_3:
[----:B------:R-:W-:Y:S05]  /*05c0*/  BSYNC.RECONVERGENT B0 ;  /* 0x0000000000007941 */ /* 0x000fea0003800200 */
.L_x_2:
[C---:B------:R-:W-:Y:S01]  /*05d0*/  FMUL R3, R8.reuse, 0.80000001192092895508 ;  /* 0x3f4ccccd08037820 */ /* 0x040fe20000400000 */
[C---:B------:R-:W-:Y:S01]  /*05e0*/  FMUL R23, R8.reuse, 1.7123899459838867188 ;  /* 0x3fdb2f9808177820 */ /* 0x040fe20000400000 */
[----:B------:R-:W-:Y:S01]  /*05f0*/  HFMA2 R2, -RZ, RZ, 1.265625, -370.5 ;  /* 0x3d10ddcaff027431 */ /* 0x000fe200000001ff */
[----:B------:R-:W-:Y:S02]  /*0600*/  BSSY.RECONVERGENT B0, `(.L_x_4) ;  /* 0x0000013000007945 */ /* 0x000fe40003800200 */
[----:B------:R-:W-:-:S04]  /*0610*/  FFMA R3, R8, R3, -R23 ;  /* 0x0000000308037223 */ /* 0x000fc80000000817 */
[----:B------:R-:W-:Y:S01]  /*0620*/  FADD R3, R3, 5.9022002220153808594 ;  /* 0x40bcded303037421 */ /* 0x000fe20000000000 */
[----:B------:R-:W-:-:S03]  /*0630*/  FFMA R23, R2, -R5, 1 ;  /* 0x3f80000002177423 */ /* 0x000fc60000000805 */
[----:B------:R-:W-:-:S04]  /*0640*/  FFMA R3, R9, R3, R12 ;  /* 0x0000000309037223 */ /* 0x000fc8000000000c */
[----:B------:R-:W-:-:S04]  /*0650*/  FFMA R0, R8, 4.5, R3 ;  /* 0x4090000008007823 */ /* 0x000fc80000000003 */
[----:B------:R-:W-:-:S04]  /*0660*/  FADD R3, -R13, R0 ;  /* 0x000000000d037221 */ /* 0x000fc80000000100 */
[----:B------:R-:W-:-:S04]  /*0670*/  FFMA R3, R14, R11, R3 ;  /* 0x0000000b0e037223 */ /* 0x000fc80000000003 */
        /* <DEDUP_REMOVED lines=11> */
.L_x_5:
[----:B------:R-:W-:Y:S05]  /*0730*/  BSYNC.RECONVERGENT B0 ;  /* 0x0000000000007941 */ /* 0x000fea0003800200 */
.L_x_4:
[C---:B------:R-:W-:Y:S01]  /*0740*/  FMUL R0, R7.reuse, 0.80000001192092895508 ;  /* 0x3f4ccccd07007820 */ /* 0x040fe20000400000 */
[C---:B------:R-:W-:Y:S01]  /*0750*/  FMUL R2, R7.reuse, 1.7123899459838867188 ;  /* 0x3fdb2f9807027820 */ /* 0x040fe20000400000 */
[----:B------:R-:W-:Y:S03]  /*0760*/  BSSY.RECONVERGENT B0, `(.L_x_6) ;  /* 0x0000014000007945 */ /* 0x000fe60003800200 */
[----:B------:R-:W-:Y:S01]  /*0770*/  FFMA R0, R7, R0, -R2 ;  /* 0x0000000007007223 */ /* 0x000fe20000000802 */
[----:B------:R-:W-:-:S03]  /*0780*/  HFMA2 R2, -RZ, RZ, 1.265625, -370.5 ;  /* 0x3d10ddcaff027431 */ /* 0x000fc600000001ff */
[----:B------:R-:W-:-:S04]  /*0790*/  FADD R0, R0, 5.9022002220153808594 ;  /* 0x40bcded300007421 */ /* 0x000fc80000000000 */
[----:B------:R-:W-:Y:S01]  /*07a0*/  FFMA R0, R15, R0, R18 ;  /* 0x000000000f007223 */ /* 0x000fe20000000012 */
[----:B------:R-:W-:-:S03]  /*07b0*/  FFMA R23, R2, -R5, 1 ;  /* 0x3f80000002177423 */ /* 0x000fc60000000805 */
        /* <DEDUP_REMOVED lines=14> */
.L_x_7:
[----:B------:R-:W-:Y:S05]  /*08a0*/  BSYNC.RECONVERGENT B0 ;  /* 0x0000000000007941 */ /* 0x000fea0003800200 */
.L_x_6:
[C---:B------:R-:W-:Y:S01]  /*08b0*/  FMUL R27, R8.reuse, 1.7999999523162841797 ;  /* 0x3fe66666081b7820 */ /* 0x040fe20000400000 */
[----:B------:R-:W-:Y:S01]  /*08c0*/  HFMA2 R2, -RZ, RZ, 1.265625, -370.5 ;  /* 0x3d10ddcaff027431 */ /* 0x000fe200000001ff */
[----:B------:R-:W-:Y:S02]  /*08d0*/  BSSY.RECONVERGENT B0, `(.L_x_8) ;  /* 0x0000014000007945 */ /* 0x000fe40003800200 */
[----:B------:R-:W-:-:S04]  /*08e0*/  FMUL R27, R8, R27 ;  /* 0x0000001b081b7220 */ /* 0x000fc80000400000 */
[----:B------:R-:W-:Y:S01]  /*08f0*/  FFMA R0, R8, -2.7123899459838867188, R27 ;  /* 0xc02d97cc08007823 */ /* 0x000fe2000000001b */
[----:B------:R-:W-:-:S03]  /*0900*/  FFMA R25, R2, -R5, 1 ;  /* 0x3f80000002197423 */ /* 0x000fc60000000805 */
[----:B------:R-:W-:-:S04]  /*0910*/  FADD R0, R0, 5.9022002220153808594 ;  /* 0x40bcded300007421 */ /* 0x000fc80000000000 */
        /* <DEDUP_REMOVED lines=15> */
.L_x_9:
[----:B------:R-:W-:Y:S05]  /*0a10*/  BSYNC.RECONVERGENT B0 ;  /* 0x0000000000007941 */ /* 0x000fea0003800200 */
.L_x_8:
        /* <DEDUP_REMOVED lines=22> */
.L_x_11:
[----:B------:R-:W-:Y:S05]  /*0b80*/  BSYNC.RECONVERGENT B0 ;  /* 0x0000000000007941 */ /* 0x000fea0003800200 */
.L_x_10:
[----:B------:R-:W-:Y:S01]  /*0b90*/  FFMA R27, R8, -3.7123899459838867188, R27 ;  /* 0xc06d97cc081b7823 */ /* 0x000fe2000000001b */
[----:B------:R-:W-:Y:S01]  /*0ba0*/  HFMA2 R0, -RZ, RZ, 1.265625, -370.5 ;  /* 0x3d10ddcaff007431 */ /* 0x000fe200000001ff */
[----:B------:R-:W-:Y:S02]  /*0bb0*/  BSSY.RECONVERGENT B0, `(.L_x_12) ;  /* 0x0000012000007945 */ /* 0x000fe40003800200 */
[----:B------:R-:W-:-:S04]  /*0bc0*/  FADD R27, R27, 5.9022002220153808594 ;  /* 0x40bcded31b1b7421 */ /* 0x000fc80000000000 */
[----:B------:R-:W-:Y:S01]  /*0bd0*/  FFMA R27, R9, R27, R12 ;  /* 0x0000001b091b7223 */ /* 0x000fe2000000000c */
[----:B------:R-:W-:-:S03]  /*0be0*/  FFMA R9, R0, -R5, 1 ;  /* 0x3f80000000097423 */ /* 0x000fc60000000805 */
[----:B------:R-:W-:Y:S01]  /*0bf0*/  FFMA R8, R8, 4.5, R27 ;  /* 0x4090000008087823 */ /* 0x000fe2000000001b */
[----:B------:R-:W-:-:S03]  /*0c00*/  FFMA R0, R9, R0, 0.035367764532566070557 ;  /* 0x3d10ddca09007423 */ /* 0x000fc60000000000 */
[----:B------:R-:W-:-:S04]  /*0c10*/  FADD R13, -R13, R8 ;  /* 0x000000080d0d7221 */ /* 0x000fc80000000100 */
[----:B------:R-:W-:-:S04]  /*0c20*/  FFMA R13, R14, R11, R13 ;  /* 0x0000000b0e0d7223 */ /* 0x000fc8000000000d */
[----:B------:R-:W-:-:S04]  /*0c30*/  FFMA R10, R10, 6.9623899459838867188, R13 ;  /* 0x40decbe60a0a7823 */ /* 0x000fc8000000000d */
[----:B------:R-:W-:-:S04]  /*0c40*/  FFMA R3, R11, 0.075467102229595184326, R10 ;  /* 0x3d9a8e7f0b037823 */ /* 0x000fc8000000000a */
        /* <DEDUP_REMOVED lines=8> */
.L_x_13:
[----:B------:R-:W-:Y:S05]  /*0cd0*/  BSYNC.RECONVERGENT B0 ;  /* 0x0000000000007941 */ /* 0x000fea0003800200 */
.L_x_12:
[----:B------:R-:W-:Y:S01]  /*0ce0*/  FFMA R26, R7, -3.7123899459838867188, R26 ;  /* 0xc06d97cc071a7823 */ /* 0x000fe2000000001a */
[----:B------:R-:W-:Y:S01]  /*0cf0*/  HFMA2 R0, -RZ, RZ, 1.265625, -370.5 ;  /* 0x3d10ddcaff007431 */ /* 0x000fe200000001ff */
[----:B------:R-:W-:Y:S02]  /*0d00*/  BSSY.RECONVERGENT B0, `(.L_x_14) ;  /* 0x0000011000007945 */ /* 0x000fe40003800200 */
[----:B------:R-:W-:-:S04]  /*0d10*/  FADD R26, R26, 5.9022002220153808594 ;  /* 0x40bcded31a1a7421 */ /* 0x000fc80000000000 */
[----:B------:R-:W-:-:S04]  /*0d20*/  FFMA R26, R15, R26, R18 ;  /* 0x0000001a0f1a7223 */ /* 0x000fc80000000012 */
[----:B------:R-:W-:Y:S01]  /*0d30*/  FFMA R26, R7, 4.5, R26 ;  /* 0x40900000071a7823 */ /* 0x000fe2000000001a */
[----:B------:R-:W-:-:S03]  /*0d40*/  FFMA R7, R0, -R5, 1 ;  /* 0x3f80000000077423 */ /* 0x000fc60000000805 */
[----:B------:R-:W-:Y:S01]  /*0d50*/  FADD R19, -R19, R26 ;  /* 0x0000001a13137221 */ /* 0x000fe20000000100 */
[----:B------:R-:W-:-:S03]  /*0d60*/  FFMA R0, R7, R0, 0.035367764532566070557 ;  /* 0x3d10ddca07007423 */ /* 0x000fc60000000000 */
        /* <DEDUP_REMOVED lines=10> */
.L_x_15:
[----:B------:R-:W-:Y:S05]  /*0e10*/  BSYNC.RECONVERGENT B0 ;  /* 0x0000000000007941 */ /* 0x000fea0003800200 */
.L_x_14:
[----:B------:R-:W0:Y:S01]  /*0e20*/  LDC.64 R2, c[0x0][0x388] ;  /* 0x0000e200ff027b82 */ /* 0x000e220000000a00 */
[----:B------:R-:W-:-:S04]  /*0e30*/  FADD R4, R21, -R4 ;  /* 0x8000000415047221 */ /* 0x000fc80000000000 */
[----:B------:R-:W-:-:S04]  /*0e40*/  FADD R23, R4, R23 ;  /* 0x0000001704177221 */ /* 0x000fc80000000000 */
[----:B------:R-:W-:-:S04]  /*0e50*/  FADD R22, R23, -R22 ;  /* 0x8000001617167221 */ /* 0x000fc80000000000 */
[----:B------:R-:W-:-:S04]  /*0e60*/  FADD R25, R22, R25 ;  /* 0x0000001916197221 */ /* 0x000fc80000000000 */
[----:B------:R-:W-:-:S04]  /*0e70*/  FADD R25, R25, -R24 ;  /* 0x8000001819197221 */ /* 0x000fc80000000000 */
[----:B------:R-:W-:Y:S01]  /*0e80*/  FADD R25, R25, R0 ;  /* 0x0000000019197221 */ /* 0x000fe20000000000 */
[----:B0-----:R-:W-:-:S04]  /*0e90*/  IMAD.WIDE.U32 R6, R6, 0x4, R2 ;  /* 0x0000000406067825 */ /* 0x001fc800078e0002 */
[----:B------:R-:W-:-:S05]  /*0ea0*/  FADD R25, R25, -R8 ;  /* 0x8000000819197221 */ /* 0x000fca0000000000 */
[----:B------:R-:W-:Y:S01]  /*0eb0*/  STG.E desc[UR4][R6.64], R25 ;  /* 0x0000001906007986 */ /* 0x000fe2000c101904 */
[----:B------:R-:W-:Y:S05]  /*0ec0*/  EXIT ;  /* 0x000000000000794d */ /* 0x000fea0003800000 */
        .weak           $__internal_0_$__cuda_sm3x_div_rn_noftz_f32_slowpath
        .type           $__internal_0_$__cuda_sm3x_div_rn_noftz_f32_slowpath,@function
        .size           $__internal_0_$__cuda_sm3x_div_rn_noftz_f32_slowpath,(.L_x_29 - $__internal_0_$__cuda_sm3x_div_rn_noftz_f32_slowpath)
$__internal_0_$__cuda_sm3x_div_rn_noftz_f32_slowpath:
[----:B------:R-:W-:Y:S01]  /*0ed0*/  SHF.R.U32.HI R28, RZ, 0x17, R5 ;  /* 0x00000017ff1c7819 */ /* 0x000fe20000011605 */
[----:B------:R-:W-:Y:S01]  /*0ee0*/  BSSY.RECONVERGENT B1, `(.L_x_16) ;  /* 0x0000065000017945 */ /* 0x000fe20003800200 */
[----:B------:R-:W-:Y:S01]  /*0ef0*/  SHF.R.U32.HI R31, RZ, 0x17, R3 ;  /* 0x00000017ff1f7819 */ /* 0x000fe20000011603 */
[----:B------:R-:W-:Y:S01]  /*0f00*/  HFMA2 R33, -RZ, RZ, 2.94140625, 0.182373046875 ;  /* 0x41e231d6ff217431 */ /* 0x000fe200000001ff */
[----:B------:R-:W-:Y:S02]  /*0f10*/  LOP3.LUT R28, R28, 0xff, RZ, 0xc0, !PT ;  /* 0x000000ff1c1c7812 */ /* 0x000fe400078ec0ff */
[----:B------:R-:W-:Y:S02]  /*0f20*/  LOP3.LUT R31, R31, 0xff, RZ, 0xc0, !PT ;  /* 0x000000ff1f1f7812 */ /* 0x000fe400078ec0ff */
[----:B------:R-:W-:Y:S02]  /*0f30*/  IADD3 R32, PT, PT, R28, -0x1, RZ ;  /* 0xffffffff1c207810 */ /* 0x000fe40007ffe0ff */
[----:B------:R-:W-:-:S02]  /*0f40*/  IADD3 R34, PT, PT, R31, -0x1, RZ ;  /* 0xffffffff1f227810 */ /* 0x000fc40007ffe0ff */
[----:B------:R-:W-:Y:S02]  /*0f50*/  ISETP.GT.U32.AND P0, PT, R32, 0xfd, PT ;  /* 0x000000fd2000780c */ /* 0x000fe40003f04070 */
[----:B------:R-:W-:Y:S02]  /*0f60*/  MOV R30, R3 ;  /* 0x00000003001e7202 */ /* 0x000fe40000000f00 */
[----:B------:R-:W-:-:S13]  /*0f70*/  ISETP.GT.U32.OR P0, PT, R34, 0xfd, P0 ;  /* 0x000000fd2200780c */ /* 0x000fda0000704470 */
[----:B------:R-:W-:Y:S01]  /*0f80*/  @!P0 MOV R2, RZ ;  /* 0x000000ff00028202 */ /* 0x000fe20000000f00 */
[----:B------:R-:W-:Y:S06]  /*0f90*/  @!P0 BRA `(.L_x_17) ;  /* 0x0000000000608947 */ /* 0x000fec0003800000 */
[----:B------:R-:W-:Y:S02]  /*0fa0*/  MOV R0, 0x41e231d6 ;  /* 0x41e231d600007802 */ /* 0x000fe40000000f00 */
[----:B------:R-:W-:Y:S02]  /*0fb0*/  FSETP.GTU.FTZ.AND P0, PT, |R3|, +INF , PT ;  /* 0x7f8000000300780b */ /* 0x000fe40003f1c200 */
[----:B------:R-:W-:-:S04]  /*0fc0*/  FSETP.GTU.FTZ.AND P1, PT, |R0|, +INF , PT ;  /* 0x7f8000000000780b */ /* 0x000fc80003f3c200 */
[----:B------:R-:W-:-:S13]  /*0fd0*/  PLOP3.LUT P0, PT, P0, P1, PT, 0xf8, 0x8f ;  /* 0x00000000008f781c */ /* 0x000fda0000703f70 */
[----:B------:R-:W-:Y:S05]  /*0fe0*/  @P0 BRA `(.L_x_18) ;  /* 0x00000004004c0947 */ /* 0x000fea0003800000 */
[----:B------:R-:W-:-:S13]  /*0ff0*/  LOP3.LUT P0, RZ, R33, 0x7fffffff, R30, 0xc8, !PT ;  /* 0x7fffffff21ff7812 */ /* 0x000fda000780c81e */
[----:B------:R-:W-:Y:S05]  /*1000*/  @!P0 BRA `(.L_x_19) ;  /* 0x00000004003c8947 */ /* 0x000fea0003800000 */
[C---:B------:R-:W-:Y:S02]  /*1010*/  FSETP.NEU.FTZ.AND P2, PT, |R3|.reuse, +INF , PT ;  /* 0x7f8000000300780b */ /* 0x040fe40003f5d200 */
[----:B------:R-:W-:Y:S02]  /*1020*/  FSETP.NEU.FTZ.AND P1, PT, |R0|, +INF , PT ;  /* 0x7f8000000000780b */ /* 0x000fe40003f3d200 */
[----:B------:R-:W-:-:S11]  /*1030*/  FSETP.NEU.FTZ.AND P0, PT, |R3|, +INF , PT ;  /* 0x7f8000000300780b */ /* 0x000fd60003f1d200 */
[----:B------:R-:W-:Y:S05]  /*1040*/  @!P1 BRA !P2, `(.L_x_19) ;  /* 0x00000004002c9947 */ /* 0x000fea0005000000 */
[----:B------:R-:W-:-:S04]  /*1050*/  LOP3.LUT P2, RZ, R30, 0x7fffffff, RZ, 0xc0, !PT ;  /* 0x7fffffff1eff7812 */ /* 0x000fc8000784c0ff */
[----:B------:R-:W-:-:S13]  /*1060*/  PLOP3.LUT P1, PT, P1, P2, PT, 0x2f, 0xf2 ;  /* 0x0000000000f2781c */ /* 0x000fda0000f24577 */
[----:B------:R-:W-:Y:S05]  /*1070*/  @P1 BRA `(.L_x_20) ;  /* 0x0000000400181947 */ /* 0x000fea0003800000 */
[----:B------:R-:W-:-:S04]  /*1080*/  LOP3.LUT P1, RZ, R33, 0x7fffffff, RZ, 0xc0, !PT ;  /* 0x7fffffff21ff7812 */ /* 0x000fc8000782c0ff */
[----:B------:R-:W-:-:S13]  /*1090*/  PLOP3.LUT P0, PT, P0, P1, PT, 0x2f, 0xf2 ;  /* 0x0000000000f2781c */ /* 0x000fda0000702577 */
[----:B------:R-:W-:Y:S05]  /*10a0*/  @P0 BRA `(.L_x_21) ;  /* 0x0000000400000947 */ /* 0x000fea0003800000 */
[----:B------:R-:W-:Y:S02]  /*10b0*/  ISETP.GE.AND P0, PT, R34, RZ, PT ;  /* 0x000000ff2200720c */ /* 0x000fe40003f06270 */
[----:B------:R-:W-:-:S11]  /*10c0*/  ISETP.GE.AND P1, PT, R32, RZ, PT ;  /* 0x000000ff2000720c */ /* 0x000fd60003f26270 */
[----:B------:R-:W-:Y:S01]  /*10d0*/  @P0 MOV R2, RZ ;  /* 0x000000ff00020202 */ /* 0x000fe20000000f00 */
[----:B------:R-:W-:Y:S01]  /*10e0*/  @!P0 FFMA R30, R3, 1.84467440737095516160e+19, RZ ;  /* 0x5f800000031e8823 */ /* 0x000fe200000000ff */
[----:B------:R-:W-:Y:S01]  /*10f0*/  @!P0 MOV R2, 0xffffffc0 ;  /* 0xffffffc000028802 */ /* 0x000fe20000000f00 */
[----:B------:R-:W-:-:S03]  /*1100*/  @!P1 FFMA R33, R0, 1.84467440737095516160e+19, RZ ;  /* 0x5f80000000219823 */ /* 0x000fc600000000ff */
[----:B------:R-:W-:-:S07]  /*1110*/  @!P1 IADD3 R2, PT, PT, R2, 0x40, RZ ;  /* 0x0000004002029810 */ /* 0x000fce0007ffe0ff */
.L_x_17:
[----:B------:R-:W-:Y:S01]  /*1120*/  LEA R0, R28, 0xc0800000, 0x17 ;  /* 0xc08000001c007811 */ /* 0x000fe200078eb8ff */
[----:B------:R-:W-:Y:S01]  /*1130*/  BSSY.RECONVERGENT B2, `(.L_x_22) ;  /* 0x0000036000027945 */ /* 0x000fe20003800200 */
[----:B------:R-:W-:Y:S02]  /*1140*/  IADD3 R3, PT, PT, R31, -0x7f, RZ ;  /* 0xffffff811f037810 */ /* 0x000fe40007ffe0ff */
[----:B------:R-:W-:Y:S02]  /*1150*/  IADD3 R32, PT, PT, -R0, R33, RZ ;  /* 0x0000002100207210 */ /* 0x000fe40007ffe1ff */
[C---:B------:R-:W-:Y:S01]  /*1160*/  IADD3 R35, PT, PT, R3.reuse, 0x7f, -R28 ;  /* 0x0000007f03237810 */ /* 0x040fe20007ffe81c */
[----:B------:R-:W-:Y:S01]  /*1170*/  IMAD R0, R3, -0x800000, R30 ;  /* 0xff80000003007824 */ /* 0x000fe200078e021e */
[----:B------:R-:W0:Y:S01]  /*1180*/  MUFU.RCP R34, R32 ;  /* 0x0000002000227308 */ /* 0x000e220000001000 */
[----:B------:R-:W-:Y:S01]  /*1190*/  FADD.FTZ R33, -R32, -RZ ;  /* 0x800000ff20217221 */ /* 0x000fe20000010100 */
[----:B------:R-:W-:-:S03]  /*11a0*/  IADD3 R35, PT, PT, R35, R2, RZ ;  /* 0x0000000223237210 */ /* 0x000fc60007ffe0ff */
[----:B0-----:R-:W-:-:S04]  /*11b0*/  FFMA R31, R34, R33, 1 ;  /* 0x3f800000221f7423 */ /* 0x001fc80000000021 */
[----:B------:R-:W-:-:S04]  /*11c0*/  FFMA R31, R34, R31, R34 ;  /* 0x0000001f221f7223 */ /* 0x000fc80000000022 */
[----:B------:R-:W-:-:S04]  /*11d0*/  FFMA R30, R0, R31, RZ ;  /* 0x0000001f001e7223 */ /* 0x000fc800000000ff */
[----:B------:R-:W-:-:S04]  /*11e0*/  FFMA R34, R33, R30, R0 ;  /* 0x0000001e21227223 */ /* 0x000fc80000000000 */
[----:B------:R-:W-:-:S04]  /*11f0*/  FFMA R30, R31, R34, R30 ;  /* 0x000000221f1e7223 */ /* 0x000fc8000000001e */
[----:B------:R-:W-:-:S04]  /*1200*/  FFMA R33, R33, R30, R0 ;  /* 0x0000001e21217223 */ /* 0x000fc80000000000 */
[----:B------:R-:W-:-:S05]  /*1210*/  FFMA R0, R31, R33, R30 ;  /* 0x000000211f007223 */ /* 0x000fca000000001e */
[----:B------:R-:W-:-:S04]  /*1220*/  SHF.R.U32.HI R3, RZ, 0x17, R0 ;  /* 0x00000017ff037819 */ /* 0x000fc80000011600 */
[----:B------:R-:W-:-:S04]  /*1230*/  LOP3.LUT R3, R3, 0xff, RZ, 0xc0, !PT ;  /* 0x000000ff03037812 */ /* 0x000fc800078ec0ff */
[----:B------:R-:W-:-:S04]  /*1240*/  IADD3 R3, PT, PT, R3, R35, RZ ;  /* 0x0000002303037210 */ /* 0x000fc80007ffe0ff */
[----:B------:R-:W-:-:S04]  /*1250*/  IADD3 R2, PT, PT, R3, -0x1, RZ ;  /* 0xffffffff03027810 */ /* 0x000fc80007ffe0ff */
[----:B------:R-:W-:-:S13]  /*1260*/  ISETP.GE.U32.AND P0, PT, R2, 0xfe, PT ;  /* 0x000000fe0200780c */ /* 0x000fda0003f06070 */
[----:B------:R-:W-:Y:S05]  /*1270*/  @!P0 BRA `(.L_x_23) ;  /* 0x0000000000808947 */ /* 0x000fea0003800000 */
[----:B------:R-:W-:-:S13]  /*1280*/  ISETP.GT.AND P0, PT, R3, 0xfe, PT ;  /* 0x000000fe0300780c */ /* 0x000fda0003f04270 */
[----:B------:R-:W-:Y:S05]  /*1290*/  @P0 BRA `(.L_x_24) ;  /* 0x00000000006c0947 */ /* 0x000fea0003800000 */
[----:B------:R-:W-:-:S13]  /*12a0*/  ISETP.GE.AND P0, PT, R3, 0x1, PT ;  /* 0x000000010300780c */ /* 0x000fda0003f06270 */
[----:B------:R-:W-:Y:S05]  /*12b0*/  @P0 BRA `(.L_x_25) ;  /* 0x0000000000740947 */ /* 0x000fea0003800000 */
[----:B------:R-:W-:Y:S02]  /*12c0*/  ISETP.GE.AND P0, PT, R3, -0x18, PT ;  /* 0xffffffe80300780c */ /* 0x000fe40003f06270 */
[----:B------:R-:W-:-:S11]  /*12d0*/  LOP3.LUT R0, R0, 0x80000000, RZ, 0xc0, !PT ;  /* 0x8000000000007812 */ /* 0x000fd600078ec0ff */
[----:B------:R-:W-:Y:S05]  /*12e0*/  @!P0 BRA `(.L_x_25) ;  /* 0x0000000000688947 */ /* 0x000fea0003800000 */
[-CC-:B------:R-:W-:Y:S01]  /*12f0*/  FFMA.RZ R2, R31, R33.reuse, R30.reuse ;  /* 0x000000211f027223 */ /* 0x180fe2000000c01e */
[C---:B------:R-:W-:Y:S02]  /*1300*/  ISETP.NE.AND P2, PT, R3.reuse, RZ, PT ;  /* 0x000000ff0300720c */ /* 0x040fe40003f45270 */
[----:B------:R-:W-:Y:S02]  /*1310*/  ISETP.NE.AND P1, PT, R3, RZ, PT ;  /* 0x000000ff0300720c */ /* 0x000fe40003f25270 */
[----:B------:R-:W-:Y:S01]  /*1320*/  LOP3.LUT R28, R2, 0x7fffff, RZ, 0xc0, !PT ;  /* 0x007fffff021c7812 */ /* 0x000fe200078ec0ff */
[CCC-:B------:R-:W-:Y:S01]  /*1330*/  FFMA.RP R2, R31.reuse, R33.reuse, R30.reuse ;  /* 0x000000211f027223 */ /* 0x1c0fe2000000801e */
[----:B------:R-:W-:Y:S01]  /*1340*/  FFMA.RM R31, R31, R33, R30 ;  /* 0x000000211f1f7223 */ /* 0x000fe2000000401e */
[----:B------:R-:W-:Y:S02]  /*1350*/  IADD3 R33, PT, PT, R3, 0x20, RZ ;  /* 0x0000002003217810 */ /* 0x000fe40007ffe0ff */
[----:B------:R-:W-:-:S02]  /*1360*/  LOP3.LUT R28, R28, 0x800000, RZ, 0xfc, !PT ;  /* 0x008000001c1c7812 */ /* 0x000fc400078efcff */
[----:B------:R-:W-:Y:S02]  /*1370*/  IADD3 R3, PT, PT, -R3, RZ, RZ ;  /* 0x000000ff03037210 */ /* 0x000fe40007ffe1ff */
[----:B------:R-:W-:Y:S02]  /*1380*/  SHF.L.U32 R33, R28, R33, RZ ;  /* 0x000000211c217219 */ /* 0x000fe400000006ff */
[----:B------:R-:W-:Y:S02]  /*1390*/  FSETP.NEU.FTZ.AND P0, PT, R2, R31, PT ;  /* 0x0000001f0200720b */ /* 0x000fe40003f1d000 */
[----:B------:R-:W-:Y:S02]  /*13a0*/  SEL R3, R3, RZ, P2 ;  /* 0x000000ff03037207 */ /* 0x000fe40001000000 */
[----:B------:R-:W-:Y:S02]  /*13b0*/  ISETP.NE.AND P1, PT, R33, RZ, P1 ;  /* 0x000000ff2100720c */ /* 0x000fe40000f25270 */
[----:B------:R-:W-:-:S02]  /*13c0*/  SHF.R.U32.HI R3, RZ, R3, R28 ;  /* 0x00000003ff037219 */ /* 0x000fc4000001161c */
[----:B------:R-:W-:Y:S02]  /*13d0*/  PLOP3.LUT P0, PT, P0, P1, PT, 0xf8, 0x8f ;  /* 0x00000000008f781c */ /* 0x000fe40000703f70 */
[----:B------:R-:W-:Y:S02]  /*13e0*/  SHF.R.U32.HI R31, RZ, 0x1, R3 ;  /* 0x00000001ff1f7819 */ /* 0x000fe40000011603 */
[----:B------:R-:W-:-:S04]  /*13f0*/  SEL R2, RZ, 0x1, !P0 ;  /* 0x00000001ff027807 */ /* 0x000fc80004000000 */
[----:B------:R-:W-:-:S04]  /*1400*/  LOP3.LUT R2, R2, 0x1, R31, 0xf8, !PT ;  /* 0x0000000102027812 */ /* 0x000fc800078ef81f */
[----:B------:R-:W-:-:S04]  /*1410*/  LOP3.LUT R2, R2, R3, RZ, 0xc0, !PT ;  /* 0x0000000302027212 */ /* 0x000fc800078ec0ff */
[----:B------:R-:W-:-:S04]  /*1420*/  IADD3 R31, PT, PT, R31, R2, RZ ;  /* 0x000000021f1f7210 */ /* 0x000fc80007ffe0ff */
[----:B------:R-:W-:Y:S01]  /*1430*/  LOP3.LUT R0, R31, R0, RZ, 0xfc, !PT ;  /* 0x000000001f007212 */ /* 0x000fe200078efcff */
[----:B------:R-:W-:Y:S06]  /*1440*/  BRA `(.L_x_25) ;  /* 0x0000000000107947 */ /* 0x000fec0003800000 */
.L_x_24:
[----:B------:R-:W-:-:S04]  /*1450*/  LOP3.LUT R0, R0, 0x80000000, RZ, 0xc0, !PT ;  /* 0x8000000000007812 */ /* 0x000fc800078ec0ff */
[----:B------:R-:W-:Y:S01]  /*1460*/  LOP3.LUT R0, R0, 0x7f800000, RZ, 0xfc, !PT ;  /* 0x7f80000000007812 */ /* 0x000fe200078efcff */
[----:B------:R-:W-:Y:S06]  /*1470*/  BRA `(.L_x_25) ;  /* 0x0000000000047947 */ /* 0x000fec0003800000 */
.L_x_23:
[----:B------:R-:W-:-:S07]  /*1480*/  LEA R0, R35, R0, 0x17 ;  /* 0x0000000023007211 */ /* 0x000fce00078eb8ff */
.L_x_25:
[----:B------:R-:W-:Y:S05]  /*1490*/  BSYNC.RECONVERGENT B2 ;  /* 0x0000000000027941 */ /* 0x000fea0003800200 */
.L_x_22:
[----:B------:R-:W-:Y:S05]  /*14a0*/  BRA `(.L_x_26) ;  /* 0x0000000000207947 */ /* 0x000fea0003800000 */
.L_x_21:
[----:B------:R-:W-:-:S04]  /*14b0*/  LOP3.LUT R0, R33, 0x80000000, R30, 0x48, !PT ;  /* 0x8000000021007812 */ /* 0x000fc800078e481e */
[----:B------:R-:W-:Y:S01]  /*14c0*/  LOP3.LUT R0, R0, 0x7f800000, RZ, 0xfc, !PT ;  /* 0x7f80000000007812 */ /* 0x000fe200078efcff */
[----:B------:R-:W-:Y:S06]  /*14d0*/  BRA `(.L_x_26) ;  /* 0x0000000000147947 */ /* 0x000fec0003800000 */
.L_x_20:
[----:B------:R-:W-:Y:S01]  /*14e0*/  LOP3.LUT R0, R33, 0x80000000, R30, 0x48, !PT ;  /* 0x8000000021007812 */ /* 0x000fe200078e481e */
[----:B------:R-:W-:Y:S06]  /*14f0*/  BRA `(.L_x_26) ;  /* 0x00000000000c7947 */ /* 0x000fec0003800000 */
.L_x_19:
[----:B------:R-:W0:Y:S01]  /*1500*/  MUFU.RSQ R0, -QNAN ;  /* 0xffc0000000007908 */ /* 0x000e220000001400 */
[----:B------:R-:W-:Y:S05]  /*1510*/  BRA `(.L_x_26) ;  /* 0x0000000000047947 */ /* 0x000fea0003800000 */
.L_x_18:
[----:B------:R-:W-:-:S07]  /*1520*/  FADD.FTZ R0, R3, R0 ;  /* 0x0000000003007221 */ /* 0x000fce0000010000 */
.L_x_26:
[----:B------:R-:W-:Y:S05]  /*1530*/  BSYNC.RECONVERGENT B1 ;  /* 0x0000000000017941 */ /* 0x000fea0003800200 */
.L_x_16:
[----:B------:R-:W-:Y:S01]  /*1540*/  HFMA2 R3, -RZ, RZ, 0, 0 ;  /* 0x00000000ff037431 */ /* 0x000fe200000001ff */
[----:B------:R-:W-:-:S04]  /*1550*/  MOV R2, R29 ;  /* 0x0000001d00027202 */ /* 0x000fc80000000f00 */
[----:B0-----:R-:W-:Y:S05]  /*1560*/  RET.REL.NODEC R2 `(_Z8TrigFuncPKfPfm) ;  /* 0xffffffe802a47950 */ /* 0x001fea0003c3ffff */
.L_x_27:
[----:B------:R-:W-:-:S00]  /*1570*/  BRA `(.L_x_27) ;  /* 0xfffffffc00fc7947 */ /* 0x000fc0000383ffff */
[----:B------:R-:W-:-:S00]  /*1580*/  NOP ;  /* 0x0000000000007918 */ /* 0x000fc00000000000 */
[----:B------:R-:W-:-:S00]  /*1590*/  NOP ;  /* 0x0000000000007918 */ /* 0x000fc00000000000 */
[----:B------:R-:W-:-:S00]  /*15a0*/  NOP ;  /* 0x0000000000007918 */ /* 0x000fc00000000000 */
[----:B------:R-:W-:-:S00]  /*15b0*/  NOP ;  /* 0x0000000000007918 */ /* 0x000fc00000000000 */
[----:B------:R-:W-:-:S00]  /*15c0*/  NOP ;  /* 0x0000000000007918 */ /* 0x000fc00000000000 */
[----:B------:R-:W-:-:S00]  /*15d0*/  NOP ;  /* 0x0000000000007918 */ /* 0x000fc00000000000 */
[----:B------:R-:W-:-:S00]  /*15e0*/  NOP ;  /* 0x0000000000007918 */ /* 0x000fc00000000000 */
[----:B------:R-:W-:-:S00]  /*15f0*/  NOP ;  /* 0x0000000000007918 */ /* 0x000fc00000000000 */
.L_x_29:


//--------------------- .text._Z8PolyFuncPKfPfm   --------------------------
	.section	.text._Z8PolyFuncPKfPfm,"ax",@progbits
	.align	128
        .global         _Z8PolyFuncPKfPfm
        .type           _Z8PolyFuncPKfPfm,@function
        .size           _Z8PolyFuncPKfPfm,(.L_x_31 - _Z8PolyFuncPKfPfm)
        .other          _Z8PolyFuncPKfPfm,@"STO_CUDA_ENTRY STV_DEFAULT"
_Z8PolyFuncPKfPfm:
.text._Z8PolyFuncPKfPfm:
        /* <DEDUP_REMOVED lines=14> */
[----:B------:R-:W3:Y:S01]  /*00e0*/  LDG.E R5, desc[UR4][R2.64+0x4] ;  /* 0x0000040402057981 */ /* 0x000ee2000c1e1900 */
[----:B------:R-:W-:Y:S02]  /*00f0*/  HFMA2 R9, -RZ, RZ, 1.875, 0 ;  /* 0x3f800000ff097431 */ /* 0x000fe400000001ff */
[----:B--2---:R-:W-:-:S03]  /*0100*/  FMUL R6, R4, 0.51482176780700683594 ;  /* 0x3f03cb5c04067820 */ /* 0x004fc60000400000 */
[--C-:B------:R-:W-:Y:S01]  /*0110*/  FFMA R7, R4, 0.51683145761489868164, R9.reuse ;  /* 0x3f044f1104077823 */ /* 0x100fe20000000009 */
[C---:B---3--:R-:W-:Y:S01]  /*0120*/  FFMA R9, R5.reuse, 0.51683145761489868164, R9 ;  /* 0x3f044f1105097823 */ /* 0x048fe20000000009 */
[C---:B------:R-:W-:Y:S02]  /*0130*/  FMUL R8, R5.reuse, 0.51482176780700683594 ;  /* 0x3f03cb5c05087820 */ /* 0x040fe40000400000 */
[----:B------:R-:W-:Y:S01]  /*0140*/  FFMA R7, R6, R7, 1 ;  /* 0x3f80000006077423 */ /* 0x000fe20000000007 */
[----:B------:R-:W-:Y:S01]  /*0150*/  FMUL R6, R4, 0.3865057826042175293 ;  /* 0x3ec5e41604067820 */ /* 0x000fe20000400000 */
[C---:B------:R-:W-:Y:S01]  /*0160*/  FMUL R3, R5.reuse, 0.27022194862365722656 ;  /* 0x3e8a5a8805037820 */ /* 0x040fe20000400000 */
[----:B------:R-:W-:Y:S01]  /*0170*/  FFMA R9, R8, R9, 1 ;  /* 0x3f80000008097423 */ /* 0x000fe20000000009 */
[----:B------:R-:W-:Y:S01]  /*0180*/  FMUL R8, R5, 0.3865057826042175293 ;  /* 0x3ec5e41605087820 */ /* 0x000fe20000400000 */
[----:B------:R-:W-:Y:S01]  /*0190*/  FFMA R7, -R6, R7, 1 ;  /* 0x3f80000006077423 */ /* 0x000fe20000000107 */
[----:B------:R-:W-:-:S02]  /*01a0*/  FMUL R6, R4, 0.27022194862365722656 ;  /* 0x3e8a5a8804067820 */ /* 0x000fc40000400000 */
[----:B------:R-:W-:Y:S02]  /*01b0*/  FFMA R8, -R8, R9, 1 ;  /* 0x3f80000008087423 */ /* 0x000fe40000000109 */
[CC--:B------:R-:W-:Y:S01]  /*01c0*/  FFMA R2, R6.reuse, R7.reuse, 0.18449223041534423828 ;  /* 0x3e3ceb8806027423 */ /* 0x0c0fe20000000007 */
[----:B------:R-:W-:Y:S01]  /*01d0*/  FFMA R6, R6, R7, 0.20000000298023223877 ;  /* 0x3e4ccccd06067423 */ /* 0x000fe20000000007 */
[CC--:B------:R-:W-:Y:S01]  /*01e0*/  FFMA R9, R3.reuse, R8.reuse, 0.18449223041534423828 ;  /* 0x3e3ceb8803097423 */ /* 0x0c0fe20000000008 */
[----:B------:R-:W-:-:S03]  /*01f0*/  FFMA R10, R3, R8, 0.20000000298023223877 ;  /* 0x3e4ccccd030a7423 */ /* 0x000fc60000000008 */
[----:B------:R-:W-:Y:S01]  /*0200*/  FADD R11, -R2, R9 ;  /* 0x00000009020b7221 */ /* 0x000fe20000000100 */
[C---:B------:R-:W-:Y:S01]  /*0210*/  FMUL R9, R5.reuse, 0.37022194266319274902 ;  /* 0x3ebd8dbb05097820 */ /* 0x040fe20000400000 */
[----:B------:R-:W0:Y:S01]  /*0220*/  LDC.64 R2, c[0x0][0x388] ;  /* 0x0000e200ff027b82 */ /* 0x000e220000000a00 */
[----:B------:R-:W-:Y:S01]  /*0230*/  FMUL R5, R5, 0.77022194862365722656 ;  /* 0x3f452d4405057820 */ /* 0x000fe20000400000 */
[----:B------:R-:W-:Y:S01]  /*0240*/  FADD R11, R10, R11 ;  /* 0x0000000b0a0b7221 */ /* 0x000fe20000000000 */
[C---:B------:R-:W-:Y:S02]  /*0250*/  FFMA R9, R8.reuse, R9, 1.2000000476837158203 ;  /* 0x3f99999a08097423 */ /* 0x040fe40000000009 */
[----:B------:R-:W-:Y:S01]  /*0260*/  FFMA R5, R8, R5, 1.1000000238418579102 ;  /* 0x3f8ccccd08057423 */ /* 0x000fe20000000005 */
[----:B------:R-:W-:Y:S01]  /*0270*/  FADD R10, -R6, R11 ;  /* 0x0000000b060a7221 */ /* 0x000fe20000000100 */
[C---:B------:R-:W-:Y:S01]  /*0280*/  FMUL R6, R4.reuse, 0.37022194266319274902 ;  /* 0x3ebd8dbb04067820 */ /* 0x040fe20000400000 */
[----:B------:R-:W-:-:S02]  /*0290*/  FMUL R4, R4, 0.77022194862365722656 ;  /* 0x3f452d4404047820 */ /* 0x000fc40000400000 */
[----:B------:R-:W-:Y:S01]  /*02a0*/  FADD R9, R9, R10 ;  /* 0x0000000a09097221 */ /* 0x000fe20000000000 */
[C---:B------:R-:W-:Y:S01]  /*02b0*/  FFMA R6, R7.reuse, R6, 1.2000000476837158203 ;  /* 0x3f99999a07067423 */ /* 0x040fe20000000006 */
[----:B------:R-:W-:-:S03]  /*02c0*/  FFMA R4, R7, R4, 1.1000000238418579102 ;  /* 0x3f8ccccd07047423 */ /* 0x000fc60000000004 */
[----:B------:R-:W-:-:S04]  /*02d0*/  FADD R6, -R6, R9 ;  /* 0x0000000906067221 */ /* 0x000fc80000000100 */
[----:B------:R-:W-:-:S04]  /*02e0*/  FADD R5, R5, R6 ;  /* 0x0000000605057221 */ /* 0x000fc80000000000 */
[----:B------:R-:W-:Y:S01]  /*02f0*/  FADD R5, -R4, R5 ;  /* 0x0000000504057221 */ /* 0x000fe20000000100 */
[----:B0-----:R-:W-:-:S05]  /*0300*/  IMAD.WIDE.U32 R2, R0, 0x4, R2 ;  /* 0x0000000400027825 */ /* 0x001fca00078e0002 */
[----:B------:R-:W-:Y:S01]  /*0310*/  STG.E desc[UR4][R2.64], R5 ;  /* 0x0000000502007986 */ /* 0x000fe2000c101904 */
[----:B------:R-:W-:Y:S05]  /*0320*/  EXIT ;  /* 0x000000000000794d */ /* 0x000fea0003800000 */
.L_x_28:
        /* <DEDUP_REMOVED lines=13> */
.L_x_31:


//--------------------- .nv.shared.reserved.0     --------------------------
	.section	.nv.shared.reserved.0,"aw",@nobits
	.weak		__nv_reservedSMEM_offset_0_alias
	.size		__nv_reservedSMEM_offset_0_alias, 0, 64
	.other		__nv_reservedSMEM_offset_0_alias,@"STO_CUDA_RESERVED_SHARED STV_DEFAULT"
__nv_reservedSMEM_offset_0_alias:
	.zero		0
	.zero		64


//--------------------- .nv.constant0._Z8TrigFuncPKfPfm --------------------------
	.section	.nv.constant0._Z8TrigFuncPKfPfm,"a",@progbits
	.sectionflags	@""
	.align	4
.nv.constant0._Z8TrigFuncPKfPfm:
	.zero		920


//--------------------- .nv.constant0._Z8PolyFuncPKfPfm --------------------------
	.section	.nv.constant0._Z8PolyFuncPKfPfm,"a",@progbits
	.sectionflags	@""
	.align	4
.nv.constant0._Z8PolyFuncPKfPfm:
	.zero		920


//--------------------- SYMBOLS --------------------------

	.type		.nv.reservedSmem.offset0,@object
	.size		.nv.reservedSmem.offset0,0x4
